	.headerflags	@"EF_CUDA_TEXMODE_UNIFIED EF_CUDA_64BIT_ADDRESS EF_CUDA_ACCELERATORS EF_CUDA_SM90 EF_CUDA_VIRTUAL_SM(EF_CUDA_SM90)"
	.elftype	@"ET_EXEC"


//--------------------- .nv.info                  --------------------------
	.section	.nv.info,"",@"SHT_CUDA_INFO"
	.align	4


	//----- nvinfo : EIATTR_REGCOUNT
	.align		4
        /*0000*/ 	.byte	0x04, 0x2f
        /*0002*/ 	.short	(.L_3 - .L_2)
	.align		4
.L_2:
        /*0004*/ 	.word	index@(triton_poi_fused__native_batch_norm_legit_no_training_convolution_relu_5)
        /*0008*/ 	.word	0x00000020


	//----- nvinfo : EIATTR_MIN_STACK_SIZE
	.align		4
.L_3:
        /*000c*/ 	.byte	0x04, 0x12
        /*000e*/ 	.short	(.L_5 - .L_4)
	.align		4
.L_4:
        /*0010*/ 	.word	index@(triton_poi_fused__native_batch_norm_legit_no_training_convolution_relu_5)
        /*0014*/ 	.word	0x00000000


	//----- nvinfo : EIATTR_FRAME_SIZE
	.align		4
.L_5:
        /*0018*/ 	.byte	0x04, 0x11
        /*001a*/ 	.short	(.L_7 - .L_6)
	.align		4
.L_6:
        /*001c*/ 	.word	index@(triton_poi_fused__native_batch_norm_legit_no_training_convolution_relu_5)
        /*0020*/ 	.word	0x00000000


	//----- nvinfo : EIATTR_MIN_STACK_SIZE
	.align		4
.L_7:
        /*0024*/ 	.byte	0x04, 0x12
        /*0026*/ 	.short	(.L_9 - .L_8)
	.align		4
.L_8:
        /*0028*/ 	.word	index@(triton_poi_fused__native_batch_norm_legit_no_training_convolution_relu_5)
        /*002c*/ 	.word	0x00000000
.L_9:


//--------------------- .nv.info.triton_poi_fused__native_batch_norm_legit_no_training_convolution_relu_5 --------------------------
	.section	.nv.info.triton_poi_fused__native_batch_norm_legit_no_training_convolution_relu_5,"",@"SHT_CUDA_INFO"
	.sectionflags	@""
	.align	4


	//----- nvinfo : EIATTR_CUDA_API_VERSION
	.align		4
        /*0000*/ 	.byte	0x04, 0x37
        /*0002*/ 	.short	(.L_11 - .L_10)
.L_10:
        /*0004*/ 	.word	0x0000007c


	//----- nvinfo : EIATTR_KPARAM_INFO
	.align		4
.L_11:
        /*0008*/ 	.byte	0x04, 0x17
        /*000a*/ 	.short	(.L_13 - .L_12)
.L_12:
        /*000c*/ 	.word	0x00000000
        /*0010*/ 	.short	0x0007
        /*0012*/ 	.short	0x0038
        /*0014*/ 	.byte	0x00, 0xf0, 0x11, 0x00


	//----- nvinfo : EIATTR_KPARAM_INFO
	.align		4
.L_13:
        /*0018*/ 	.byte	0x04, 0x17
        /*001a*/ 	.short	(.L_15 - .L_14)
.L_14:
        /*001c*/ 	.word	0x00000000
        /*0020*/ 	.short	0x0006
        /*0022*/ 	.short	0x0030
        /*0024*/ 	.byte	0x00, 0xf4, 0x21, 0x00


	//----- nvinfo : EIATTR_KPARAM_INFO
	.align		4
.L_15:
        /*0028*/ 	.byte	0x04, 0x17
        /*002a*/ 	.short	(.L_17 - .L_16)
.L_16:
        /*002c*/ 	.word	0x00000000
        /*0030*/ 	.short	0x0005
        /*0032*/ 	.short	0x0028
        /*0034*/ 	.byte	0x00, 0xf4, 0x21, 0x00


	//----- nvinfo : EIATTR_KPARAM_INFO
	.align		4
.L_17:
        /*0038*/ 	.byte	0x04, 0x17
        /*003a*/ 	.short	(.L_19 - .L_18)
.L_18:
        /*003c*/ 	.word	0x00000000
        /*0040*/ 	.short	0x0004
        /*0042*/ 	.short	0x0020
        /*0044*/ 	.byte	0x00, 0xf4, 0x21, 0x00


	//----- nvinfo : EIATTR_KPARAM_INFO
	.align		4
.L_19:
        /*0048*/ 	.byte	0x04, 0x17
        /*004a*/ 	.short	(.L_21 - .L_20)
.L_20:
        /*004c*/ 	.word	0x00000000
        /*0050*/ 	.short	0x0003
        /*0052*/ 	.short	0x0018
        /*0054*/ 	.byte	0x00, 0xf4, 0x21, 0x00


	//----- nvinfo : EIATTR_KPARAM_INFO
	.align		4
.L_21:
        /*0058*/ 	.byte	0x04, 0x17
        /*005a*/ 	.short	(.L_23 - .L_22)
.L_22:
        /*005c*/ 	.word	0x00000000
        /*0060*/ 	.short	0x0002
        /*0062*/ 	.short	0x0010
        /*0064*/ 	.byte	0x00, 0xf4, 0x21, 0x00


	//----- nvinfo : EIATTR_KPARAM_INFO
	.align		4
.L_23:
        /*0068*/ 	.byte	0x04, 0x17
        /*006a*/ 	.short	(.L_25 - .L_24)
.L_24:
        /*006c*/ 	.word	0x00000000
        /*0070*/ 	.short	0x0001
        /*0072*/ 	.short	0x0008
        /*0074*/ 	.byte	0x00, 0xf4, 0x21, 0x00


	//----- nvinfo : EIATTR_KPARAM_INFO
	.align		4
.L_25:
        /*0078*/ 	.byte	0x04, 0x17
        /*007a*/ 	.short	(.L_27 - .L_26)
.L_26:
        /*007c*/ 	.word	0x00000000
        /*0080*/ 	.short	0x0000
        /*0082*/ 	.short	0x0000
        /*0084*/ 	.byte	0x00, 0xf4, 0x21, 0x00


	//----- nvinfo : EIATTR_SPARSE_MMA_MASK
	.align		4
.L_27:
        /*0088*/ 	.byte	0x03, 0x50
        /*008a*/ 	.short	0x0000


	//----- nvinfo : EIATTR_MAXREG_COUNT
	.align		4
        /*008c*/ 	.byte	0x03, 0x1b
        /*008e*/ 	.short	0x00ff


	//----- nvinfo : EIATTR_EXIT_INSTR_OFFSETS
	.align		4
        /*0090*/ 	.byte	0x04, 0x1c
        /*0092*/ 	.short	(.L_29 - .L_28)


	//   ....[0]....
.L_28:
        /*0094*/ 	.word	0x000007b0


	//----- nvinfo : EIATTR_REQNTID
	.align		4
.L_29:
        /*0098*/ 	.byte	0x04, 0x10
        /*009a*/ 	.short	(.L_31 - .L_30)
.L_30:
        /*009c*/ 	.word	0x00000080
        /*00a0*/ 	.word	0x00000001
        /*00a4*/ 	.word	0x00000001


	//----- nvinfo : EIATTR_CBANK_PARAM_SIZE
	.align		4
.L_31:
        /*00a8*/ 	.byte	0x03, 0x19
        /*00aa*/ 	.short	0x003c


	//----- nvinfo : EIATTR_PARAM_CBANK
	.align		4
        /*00ac*/ 	.byte	0x04, 0x0a
        /*00ae*/ 	.short	(.L_33 - .L_32)
	.align		4
.L_32:
        /*00b0*/ 	.word	index@(.nv.constant0.triton_poi_fused__native_batch_norm_legit_no_training_convolution_relu_5)
        /*00b4*/ 	.short	0x0210
        /*00b6*/ 	.short	0x003c


	//----- nvinfo : EIATTR_SW_WAR
	.align		4
.L_33:
        /*00b8*/ 	.byte	0x04, 0x36
        /*00ba*/ 	.short	(.L_35 - .L_34)
.L_34:
        /*00bc*/ 	.word	0x00000008
.L_35:


//--------------------- .nv.callgraph             --------------------------
	.section	.nv.callgraph,"",@"SHT_CUDA_CALLGRAPH"
	.align	4
	.sectionentsize	8
	.align		4
        /*0000*/ 	.word	0x00000000
	.align		4
        /*0004*/ 	.word	0xffffffff
	.align		4
        /*0008*/ 	.word	0x00000000
	.align		4
        /*000c*/ 	.word	0xfffffffe
	.align		4
        /*0010*/ 	.word	0x00000000
	.align		4
        /*0014*/ 	.word	0xfffffffd
	.align		4
        /*0018*/ 	.word	0x00000000
	.align		4
        /*001c*/ 	.word	0xfffffffc


//--------------------- .nv.constant4             --------------------------
	.section	.nv.constant4,"a",@progbits
	.align	8
	.align		8
.nv.constant4:
        /*0000*/ 	.dword	_$_str
	.align		8
        /*0008*/ 	.dword	_$_str_$_2


//--------------------- .text.triton_poi_fused__native_batch_norm_legit_no_training_convolution_relu_5 --------------------------
	.section	.text.triton_poi_fused__native_batch_norm_legit_no_training_convolution_relu_5,"ax",@progbits
	.align	128
        .global         triton_poi_fused__native_batch_norm_legit_no_training_convolution_relu_5
        .type           triton_poi_fused__native_batch_norm_legit_no_training_convolution_relu_5,@function
        .size           triton_poi_fused__native_batch_norm_legit_no_training_convolution_relu_5,(.L_x_1 - triton_poi_fused__native_batch_norm_legit_no_training_convolution_relu_5)
        .other          triton_poi_fused__native_batch_norm_legit_no_training_convolution_relu_5,@"STO_CUDA_ENTRY STV_DEFAULT"
triton_poi_fused__native_batch_norm_legit_no_training_convolution_relu_5:
.text.triton_poi_fused__native_batch_norm_legit_no_training_convolution_relu_5:
[----:B------:R-:W-:Y:S01]  /*0000*/  LDC R1, c[0x0][0x28] ;  /* 0x00000a00ff017b82 */ /* 0x000fe20000000800 */
[----:B------:R-:W1:Y:S01]  /*0010*/  S2R R0, SR_TID.X ;  /* 0x0000000000007919 */ /* 0x000e620000002100 */
[----:B------:R-:W-:-:S06]  /*0020*/  ULDC.64 UR4, c[0x0][0x208] ;  /* 0x0000820000047ab9 */ /* 0x000fcc0000000a00 */
[----:B------:R-:W2:Y:S01]  /*0030*/  LDC.64 R28, c[0x0][0x218] ;  /* 0x00008600ff1c7b82 */ /* 0x000ea20000000a00 */
[----:B------:R-:W3:Y:S07]  /*0040*/  S2R R5, SR_CTAID.X ;  /* 0x0000000000057919 */ /* 0x000eee0000002500 */
[----:B------:R-:W4:Y:S08]  /*0050*/  LDC.64 R26, c[0x0][0x220] ;  /* 0x00008800ff1a7b82 */ /* 0x000f300000000a00 */
[----:B------:R-:W5:Y:S01]  /*0060*/  LDC.64 R22, c[0x0][0x230] ;  /* 0x00008c00ff167b82 */ /* 0x000f620000000a00 */
[----:B-1----:R-:W-:-:S02]  /*0070*/  SHF.L.U32 R0, R0, 0x2, RZ ;  /* 0x0000000200007819 */ /* 0x002fc400000006ff */
[----:B---3--:R-:W-:Y:S02]  /*0080*/  SHF.R.S32.HI R3, RZ, 0x15, R5 ;  /* 0x00000015ff037819 */ /* 0x008fe40000011405 */
[----:B------:R-:W-:Y:S02]  /*0090*/  LOP3.LUT R0, R0, 0x1fc, RZ, 0xc0, !PT ;  /* 0x000001fc00007812 */ /* 0x000fe400078ec0ff */
[----:B------:R-:W-:Y:S02]  /*00a0*/  SGXT R3, R3, 0x1 ;  /* 0x000000010303781a */ /* 0x000fe40000000200 */
[----:B------:R-:W-:Y:S02]  /*00b0*/  LEA R0, R5, R0, 0xa ;  /* 0x0000000005007211 */ /* 0x000fe400078e50ff */
[----:B------:R-:W1:Y:S02]  /*00c0*/  LDC.64 R4, c[0x0][0x228] ;  /* 0x00008a00ff047b82 */ /* 0x000e640000000a00 */
[----:B------:R-:W-:-:S04]  /*00d0*/  LEA.HI R3, R3, R0, RZ, 0xa ;  /* 0x0000000003037211 */ /* 0x000fc800078f50ff */
[----:B------:R-:W-:Y:S02]  /*00e0*/  SHF.R.S32.HI R9, RZ, 0xa, R3 ;  /* 0x0000000aff097819 */ /* 0x000fe40000011403 */
[----:B------:R-:W-:Y:S02]  /*00f0*/  IADD3 R3, R3, 0x200, RZ ;  /* 0x0000020003037810 */ /* 0x000fe40007ffe0ff */
[----:B------:R-:W-:Y:S02]  /*0100*/  LEA.HI R2, R9, R9, RZ, 0x9 ;  /* 0x0000000909027211 */ /* 0x000fe400078f48ff */
[----:B------:R-:W-:Y:S02]  /*0110*/  SHF.R.S32.HI R3, RZ, 0xa, R3 ;  /* 0x0000000aff037819 */ /* 0x000fe40000011403 */
[----:B------:R-:W-:Y:S02]  /*0120*/  LOP3.LUT R2, R2, 0xfffffe00, RZ, 0xc0, !PT ;  /* 0xfffffe0002027812 */ /* 0x000fe400078ec0ff */
[----:B------:R-:W-:-:S02]  /*0130*/  LEA.HI R6, R3, R3, RZ, 0x9 ;  /* 0x0000000303067211 */ /* 0x000fc400078f48ff */
[----:B------:R-:W-:Y:S02]  /*0140*/  IADD3 R9, R9, -R2, RZ ;  /* 0x8000000209097210 */ /* 0x000fe40007ffe0ff */
[----:B------:R-:W-:-:S04]  /*0150*/  LOP3.LUT R6, R6, 0xfffffe00, RZ, 0xc0, !PT ;  /* 0xfffffe0006067812 */ /* 0x000fc800078ec0ff */
[----:B------:R-:W-:Y:S01]  /*0160*/  IADD3 R3, R3, -R6, RZ ;  /* 0x8000000603037210 */ /* 0x000fe20007ffe0ff */
[--C-:B-1----:R-:W-:Y:S01]  /*0170*/  IMAD.WIDE R12, R9, 0x4, R4.reuse ;  /* 0x00000004090c7825 */ /* 0x102fe200078e0204 */
[----:B------:R-:W1:Y:S03]  /*0180*/  LDC.64 R6, c[0x0][0x210] ;  /* 0x00008400ff067b82 */ /* 0x000e660000000a00 */
[----:B------:R-:W-:Y:S01]  /*0190*/  IMAD.WIDE R24, R3, 0x4, R4 ;  /* 0x0000000403187825 */ /* 0x000fe200078e0204 */
[----:B------:R-:W3:Y:S04]  /*01a0*/  LDG.E.EL R21, desc[UR4][R12.64] ;  /* 0x000000040c157981 */ /* 0x000ee8000c2e1900 */
[----:B------:R-:W5:Y:S01]  /*01b0*/  LDC.64 R4, c[0x0][0x238] ;  /* 0x00008e00ff047b82 */ /* 0x000f620000000a00 */
[----:B------:R-:W3:Y:S01]  /*01c0*/  LDG.E.EL R24, desc[UR4][R24.64] ;  /* 0x0000000418187981 */ /* 0x000ee2000c2e1900 */
[----:B--2---:R-:W-:-:S05]  /*01d0*/  IMAD.WIDE R10, R9, 0x4, R28 ;  /* 0x00000004090a7825 */ /* 0x004fca00078e021c */
[----:B------:R4:W2:Y:S01]  /*01e0*/  LDG.E.EL R19, desc[UR4][R10.64] ;  /* 0x000000040a137981 */ /* 0x0008a2000c2e1900 */
[----:B-1----:R-:W-:-:S04]  /*01f0*/  IMAD.WIDE R6, R0, 0x4, R6 ;  /* 0x0000000400067825 */ /* 0x002fc800078e0206 */
[C---:B----4-:R-:W-:Y:S01]  /*0200*/  IMAD.WIDE R10, R9.reuse, 0x4, R26 ;  /* 0x00000004090a7825 */ /* 0x050fe200078e021a */
[----:B------:R-:W2:Y:S04]  /*0210*/  LDG.E.128 R12, desc[UR4][R6.64] ;  /* 0x00000004060c7981 */ /* 0x000ea8000c1e1d00 */
[----:B------:R-:W4:Y:S01]  /*0220*/  LDG.E.EL R18, desc[UR4][R10.64] ;  /* 0x000000040a127981 */ /* 0x000f22000c2e1900 */
[----:B-----5:R-:W-:-:S04]  /*0230*/  IMAD.WIDE R16, R9, 0x4, R22 ;  /* 0x0000000409107825 */ /* 0x020fc800078e0216 */
[----:B0-----:R-:W-:Y:S02]  /*0240*/  IMAD.WIDE R8, R9, 0x4, R4 ;  /* 0x0000000409087825 */ /* 0x001fe400078e0204 */
[----:B------:R-:W5:Y:S02]  /*0250*/  LDG.E.EL R17, desc[UR4][R16.64] ;  /* 0x0000000410117981 */ /* 0x000f64000c2e1900 */
[C---:B------:R-:W-:Y:S02]  /*0260*/  IMAD.WIDE R28, R3.reuse, 0x4, R28 ;  /* 0x00000004031c7825 */ /* 0x040fe400078e021c */
[----:B------:R-:W5:Y:S02]  /*0270*/  LDG.E.EL R20, desc[UR4][R8.64] ;  /* 0x0000000408147981 */ /* 0x000f64000c2e1900 */
[C---:B------:R-:W-:Y:S02]  /*0280*/  IMAD.WIDE R26, R3.reuse, 0x4, R26 ;  /* 0x00000004031a7825 */ /* 0x040fe400078e021a */
[----:B------:R0:W5:Y:S04]  /*0290*/  LDG.E.EL R16, desc[UR4][R28.64] ;  /* 0x000000041c107981 */ /* 0x000168000c2e1900 */
[----:B------:R-:W5:Y:S01]  /*02a0*/  LDG.E.128 R8, desc[UR4][R6.64+0x800] ;  /* 0x0008000406087981 */ /* 0x000f62000c1e1d00 */
[----:B------:R-:W-:-:S03]  /*02b0*/  IMAD.WIDE R4, R3, 0x4, R4 ;  /* 0x0000000403047825 */ /* 0x000fc600078e0204 */
[----:B------:R-:W5:Y:S01]  /*02c0*/  LDG.E.EL R2, desc[UR4][R26.64] ;  /* 0x000000041a027981 */ /* 0x000f62000c2e1900 */
[----:B------:R-:W-:-:S03]  /*02d0*/  IMAD.WIDE R22, R3, 0x4, R22 ;  /* 0x0000000403167825 */ /* 0x000fc600078e0216 */
[----:B------:R-:W5:Y:S04]  /*02e0*/  LDG.E.EL R4, desc[UR4][R4.64] ;  /* 0x0000000404047981 */ /* 0x000f68000c2e1900 */
[----:B------:R1:W5:Y:S01]  /*02f0*/  LDG.E.EL R3, desc[UR4][R22.64] ;  /* 0x0000000416037981 */ /* 0x000362000c2e1900 */
[----:B---3--:R-:W-:Y:S01]  /*0300*/  FADD R21, R21, 9.9999997473787516356e-06 ;  /* 0x3727c5ac15157421 */ /* 0x008fe20000000000 */
[----:B------:R-:W-:-:S03]  /*0310*/  FADD R24, R24, 9.9999997473787516356e-06 ;  /* 0x3727c5ac18187421 */ /* 0x000fc60000000000 */
[----:B------:R-:W3:Y:S08]  /*0320*/  MUFU.SQRT R25, R21 ;  /* 0x0000001500197308 */ /* 0x000ef00000002000 */
[----:B0-----:R-:W0:Y:S01]  /*0330*/  MUFU.SQRT R28, R24 ;  /* 0x00000018001c7308 */ /* 0x001e220000002000 */
[C---:B---3--:R-:W-:Y:S02]  /*0340*/  FSETP.GT.AND P0, PT, R25.reuse, 8.50705917302346158658e+37, PT ;  /* 0x7e8000001900780b */ /* 0x048fe40003f04000 */
[----:B------:R-:W-:-:S02]  /*0350*/  FSETP.GEU.AND P2, PT, R25, 1.175494350822287508e-38, PT ;  /* 0x008000001900780b */ /* 0x000fc40003f4e000 */
[C---:B0-----:R-:W-:Y:S02]  /*0360*/  FSETP.GT.AND P1, PT, R28.reuse, 8.50705917302346158658e+37, PT ;  /* 0x7e8000001c00780b */ /* 0x041fe40003f24000 */
[----:B------:R-:W-:-:S07]  /*0370*/  FSETP.GEU.AND P3, PT, R28, 1.175494350822287508e-38, PT ;  /* 0x008000001c00780b */ /* 0x000fce0003f6e000 */
[----:B------:R-:W-:Y:S01]  /*0380*/  @P0 FMUL R25, R25, 0.25 ;  /* 0x3e80000019190820 */ /* 0x000fe20000400000 */
[----:B------:R-:W-:-:S03]  /*0390*/  HFMA2.MMA R24, -RZ, RZ, 1.625, 0 ;  /* 0x3e800000ff187435 */ /* 0x000fc600000001ff */
[----:B------:R-:W-:Y:S01]  /*03a0*/  @!P2 FMUL R25, R25, 16777216 ;  /* 0x4b8000001919a820 */ /* 0x000fe20000400000 */
[----:B------:R-:W-:-:S04]  /*03b0*/  @P1 FMUL R28, R28, 0.25 ;  /* 0x3e8000001c1c1820 */ /* 0x000fc80000400000 */
[----:B------:R-:W-:Y:S01]  /*03c0*/  @!P3 FMUL R28, R28, 16777216 ;  /* 0x4b8000001c1cb820 */ /* 0x000fe20000400000 */
[----:B------:R-:W0:Y:S01]  /*03d0*/  MUFU.RCP R25, R25 ;  /* 0x0000001900197308 */ /* 0x000e220000001000 */
[----:B-1----:R-:W-:-:S07]  /*03e0*/  FSEL R22, R24, 1, P0 ;  /* 0x3f80000018167808 */ /* 0x002fce0000000000 */
[----:B------:R1:W3:Y:S01]  /*03f0*/  MUFU.RCP R5, R28 ;  /* 0x0000001c00057308 */ /* 0x0002e20000001000 */
[----:B------:R-:W-:Y:S01]  /*0400*/  FSEL R24, R24, 1, P1 ;  /* 0x3f80000018187808 */ /* 0x000fe20000800000 */
[----:B------:R-:W-:Y:S01]  /*0410*/  @!P2 FMUL R22, R22, 16777216 ;  /* 0x4b8000001616a820 */ /* 0x000fe20000400000 */
[--C-:B--2---:R-:W-:Y:S01]  /*0420*/  FADD R13, R13, R19.reuse ;  /* 0x000000130d0d7221 */ /* 0x104fe20000000000 */
[--C-:B------:R-:W-:Y:S01]  /*0430*/  FADD R12, R12, R19.reuse ;  /* 0x000000130c0c7221 */ /* 0x100fe20000000000 */
[--C-:B------:R-:W-:Y:S01]  /*0440*/  FADD R14, R14, R19.reuse ;  /* 0x000000130e0e7221 */ /* 0x100fe20000000000 */
[----:B------:R-:W-:Y:S01]  /*0450*/  @!P3 FMUL R24, R24, 16777216 ;  /* 0x4b8000001818b820 */ /* 0x000fe20000400000 */
[----:B------:R-:W-:Y:S01]  /*0460*/  FADD R15, R15, R19 ;  /* 0x000000130f0f7221 */ /* 0x000fe20000000000 */
[----:B0-----:R-:W-:Y:S01]  /*0470*/  FMUL R21, R25, R22 ;  /* 0x0000001619157220 */ /* 0x001fe20000400000 */
[C---:B----4-:R-:W-:Y:S01]  /*0480*/  FADD R22, -R18.reuse, R12 ;  /* 0x0000000c12167221 */ /* 0x050fe20000000100 */
[C---:B------:R-:W-:Y:S01]  /*0490*/  FADD R26, -R18.reuse, R14 ;  /* 0x0000000e121a7221 */ /* 0x040fe20000000100 */
[C---:B-1----:R-:W-:Y:S01]  /*04a0*/  FADD R28, -R18.reuse, R15 ;  /* 0x0000000f121c7221 */ /* 0x042fe20000000100 */
[----:B---3--:R-:W-:Y:S01]  /*04b0*/  FMUL R5, R5, R24 ;  /* 0x0000001805057220 */ /* 0x008fe20000400000 */
[----:B------:R-:W-:-:S02]  /*04c0*/  FADD R24, -R18, R13 ;  /* 0x0000000d12187221 */ /* 0x000fc40000000100 */
[----:B------:R-:W0:Y:S01]  /*04d0*/  LDC.64 R18, c[0x0][0x240] ;  /* 0x00009000ff127b82 */ /* 0x000e220000000a00 */
[C---:B------:R-:W-:Y:S01]  /*04e0*/  FMUL R27, R21.reuse, R22 ;  /* 0x00000016151b7220 */ /* 0x040fe20000400000 */
[C---:B------:R-:W-:Y:S01]  /*04f0*/  FMUL R24, R21.reuse, R24 ;  /* 0x0000001815187220 */ /* 0x040fe20000400000 */
[C---:B------:R-:W-:Y:S01]  /*0500*/  FMUL R23, R21.reuse, R26 ;  /* 0x0000001a15177220 */ /* 0x040fe20000400000 */
[----:B------:R-:W-:Y:S01]  /*0510*/  FMUL R25, R21, R28 ;  /* 0x0000001c15197220 */ /* 0x000fe20000400000 */
[--C-:B-----5:R-:W-:Y:S01]  /*0520*/  FADD R9, R9, R16.reuse ;  /* 0x0000001009097221 */ /* 0x120fe20000000000 */
[--C-:B------:R-:W-:Y:S01]  /*0530*/  FADD R8, R8, R16.reuse ;  /* 0x0000001008087221 */ /* 0x100fe20000000000 */
[--C-:B------:R-:W-:Y:S01]  /*0540*/  FADD R10, R10, R16.reuse ;  /* 0x000000100a0a7221 */ /* 0x100fe20000000000 */
[----:B------:R-:W-:Y:S01]  /*0550*/  FADD R11, R11, R16 ;  /* 0x000000100b0b7221 */ /* 0x000fe20000000000 */
[C-C-:B------:R-:W-:Y:S01]  /*0560*/  FFMA R22, R17.reuse, R24, R20.reuse ;  /* 0x0000001811167223 */ /* 0x140fe20000000014 */
[C-C-:B------:R-:W-:Y:S01]  /*0570*/  FFMA R21, R17.reuse, R27, R20.reuse ;  /* 0x0000001b11157223 */ /* 0x140fe20000000014 */
[C-C-:B------:R-:W-:Y:S01]  /*0580*/  FFMA R23, R17.reuse, R23, R20.reuse ;  /* 0x0000001711177223 */ /* 0x140fe20000000014 */
[----:B------:R-:W-:Y:S01]  /*0590*/  FFMA R17, R17, R25, R20 ;  /* 0x0000001911117223 */ /* 0x000fe20000000014 */
[C---:B------:R-:W-:Y:S01]  /*05a0*/  FADD R20, -R2.reuse, R9 ;  /* 0x0000000902147221 */ /* 0x040fe20000000100 */
[C---:B------:R-:W-:Y:S01]  /*05b0*/  FADD R16, -R2.reuse, R8 ;  /* 0x0000000802107221 */ /* 0x040fe20000000100 */
[C---:B------:R-:W-:Y:S01]  /*05c0*/  FADD R24, -R2.reuse, R10 ;  /* 0x0000000a02187221 */ /* 0x040fe20000000100 */
[----:B------:R-:W-:Y:S01]  /*05d0*/  FADD R2, -R2, R11 ;  /* 0x0000000b02027221 */ /* 0x000fe20000000100 */
[C---:B------:R-:W-:Y:S01]  /*05e0*/  FMUL R20, R5.reuse, R20 ;  /* 0x0000001405147220 */ /* 0x040fe20000400000 */
[C---:B------:R-:W-:Y:S01]  /*05f0*/  FMUL R29, R5.reuse, R16 ;  /* 0x00000010051d7220 */ /* 0x040fe20000400000 */
[C---:B------:R-:W-:Y:S01]  /*0600*/  FMUL R27, R5.reuse, R24 ;  /* 0x00000018051b7220 */ /* 0x040fe20000400000 */
[----:B------:R-:W-:Y:S01]  /*0610*/  FMUL R25, R5, R2 ;  /* 0x0000000205197220 */ /* 0x000fe20000400000 */
[C-C-:B------:R-:W-:Y:S01]  /*0620*/  FFMA R5, R3.reuse, R20, R4.reuse ;  /* 0x0000001403057223 */ /* 0x140fe20000000004 */
[C-C-:B------:R-:W-:Y:S01]  /*0630*/  FFMA R20, R3.reuse, R29, R4.reuse ;  /* 0x0000001d03147223 */ /* 0x140fe20000000004 */
[C-C-:B------:R-:W-:Y:S01]  /*0640*/  FFMA R24, R3.reuse, R27, R4.reuse ;  /* 0x0000001b03187223 */ /* 0x140fe20000000004 */
[----:B------:R-:W-:Y:S01]  /*0650*/  FFMA R25, R3, R25, R4 ;  /* 0x0000001903197223 */ /* 0x000fe20000000004 */
[----:B------:R-:W-:Y:S01]  /*0660*/  FSETP.GEU.AND P6, PT, R17, RZ, PT ;  /* 0x000000ff1100720b */ /* 0x000fe20003fce000 */
[----:B0-----:R-:W-:Y:S01]  /*0670*/  IMAD.WIDE R2, R0, 0x4, R18 ;  /* 0x0000000400027825 */ /* 0x001fe200078e0212 */
[----:B------:R-:W-:-:S02]  /*0680*/  FSETP.GEU.AND P0, PT, R23, RZ, PT ;  /* 0x000000ff1700720b */ /* 0x000fc40003f0e000 */
[----:B------:R-:W-:Y:S02]  /*0690*/  FSETP.GEU.AND P1, PT, R22, RZ, PT ;  /* 0x000000ff1600720b */ /* 0x000fe40003f2e000 */
[----:B------:R-:W-:Y:S02]  /*06a0*/  FSETP.GEU.AND P2, PT, R21, RZ, PT ;  /* 0x000000ff1500720b */ /* 0x000fe40003f4e000 */
[----:B------:R-:W-:Y:S02]  /*06b0*/  SEL R19, R17, RZ, P6 ;  /* 0x000000ff11137207 */ /* 0x000fe40003000000 */
[----:B------:R-:W-:Y:S02]  /*06c0*/  FSETP.GEU.AND P3, PT, R25, RZ, PT ;  /* 0x000000ff1900720b */ /* 0x000fe40003f6e000 */
[----:B------:R-:W-:Y:S02]  /*06d0*/  FSETP.GEU.AND P4, PT, R24, RZ, PT ;  /* 0x000000ff1800720b */ /* 0x000fe40003f8e000 */
[----:B------:R-:W-:-:S02]  /*06e0*/  FSETP.GEU.AND P5, PT, R5, RZ, PT ;  /* 0x000000ff0500720b */ /* 0x000fc40003fae000 */
[----:B------:R-:W-:Y:S02]  /*06f0*/  FSETP.GEU.AND P6, PT, R20, RZ, PT ;  /* 0x000000ff1400720b */ /* 0x000fe40003fce000 */
[----:B------:R-:W-:Y:S02]  /*0700*/  SEL R18, R23, RZ, P0 ;  /* 0x000000ff17127207 */ /* 0x000fe40000000000 */
[----:B------:R-:W-:Y:S02]  /*0710*/  SEL R17, R22, RZ, P1 ;  /* 0x000000ff16117207 */ /* 0x000fe40000800000 */
[----:B------:R-:W-:Y:S02]  /*0720*/  SEL R16, R21, RZ, P2 ;  /* 0x000000ff15107207 */ /* 0x000fe40001000000 */
[----:B------:R-:W-:Y:S02]  /*0730*/  SEL R23, R25, RZ, P3 ;  /* 0x000000ff19177207 */ /* 0x000fe40001800000 */
[----:B------:R-:W-:-:S02]  /*0740*/  SEL R22, R24, RZ, P4 ;  /* 0x000000ff18167207 */ /* 0x000fc40002000000 */
[----:B------:R-:W-:Y:S02]  /*0750*/  SEL R21, R5, RZ, P5 ;  /* 0x000000ff05157207 */ /* 0x000fe40002800000 */
[----:B------:R-:W-:Y:S01]  /*0760*/  SEL R20, R20, RZ, P6 ;  /* 0x000000ff14147207 */ /* 0x000fe20003000000 */
[----:B------:R-:W-:Y:S04]  /*0770*/  STG.E.128 desc[UR4][R6.64], R12 ;  /* 0x0000000c06007986 */ /* 0x000fe8000c101d04 */
[----:B------:R-:W-:Y:S04]  /*0780*/  STG.E.128 desc[UR4][R6.64+0x800], R8 ;  /* 0x0008000806007986 */ /* 0x000fe8000c101d04 */
[----:B------:R-:W-:Y:S04]  /*0790*/  STG.E.128 desc[UR4][R2.64], R16 ;  /* 0x0000001002007986 */ /* 0x000fe8000c101d04 */
[----:B------:R-:W-:Y:S01]  /*07a0*/  STG.E.128 desc[UR4][R2.64+0x800], R20 ;  /* 0x0008001402007986 */ /* 0x000fe2000c101d04 */
[----:B------:R-:W-:Y:S05]  /*07b0*/  EXIT ;  /* 0x000000000000794d */ /* 0x000fea0003800000 */
.L_x_0:
[----:B------:R-:W-:-:S00]  /*07c0*/  BRA `(.L_x_0) ;  /* 0xfffffffc00fc7947 */ /* 0x000fc0000383ffff */
[----:B------:R-:W-:-:S00]  /*07d0*/  NOP ;  /* 0x0000000000007918 */ /* 0x000fc00000000000 */
        /* <DEDUP_REMOVED lines=10> */
.L_x_1:


//--------------------- .nv.global.init           --------------------------
	.section	.nv.global.init,"aw",@progbits
.nv.global.init:
	.type		_$_str,@object
	.size		_$_str,(_$_str_$_2 - _$_str)
_$_str:
        /*0000*/ 	.byte	0x5f, 0x5f, 0x43, 0x55, 0x44, 0x41, 0x5f, 0x46, 0x54, 0x5a, 0x00
	.type		_$_str_$_2,@object
	.size		_$_str_$_2,(.L_1 - _$_str_$_2)
_$_str_$_2:
        /*000b*/ 	.byte	0x5f, 0x5f, 0x43, 0x55, 0x44, 0x41, 0x5f, 0x50, 0x52, 0x45, 0x43, 0x5f, 0x53, 0x51, 0x52, 0x54
        /*001b*/ 	.byte	0x00
.L_1:


//--------------------- .nv.constant0.triton_poi_fused__native_batch_norm_legit_no_training_convolution_relu_5 --------------------------
	.section	.nv.constant0.triton_poi_fused__native_batch_norm_legit_no_training_convolution_relu_5,"a",@progbits
	.sectionflags	@""
	.align	4
.nv.constant0.triton_poi_fused__native_batch_norm_legit_no_training_convolution_relu_5:
	.zero		588
